//
// Generated by NVIDIA NVVM Compiler
//
// Compiler Build ID: CL-36424714
// Cuda compilation tools, release 13.0, V13.0.88
// Based on NVVM 20.0.0
//

.version 9.0
.target sm_100
.address_size 64

	// .globl	_Z8calcularPd
.extern .func  (.param .b32 func_retval0) vprintf
(
	.param .b64 vprintf_param_0,
	.param .b64 vprintf_param_1
)
;
.global .align 1 .b8 $str[4] = {37, 100, 10};

.visible .entry _Z8calcularPd(
	.param .u64 .ptr .align 1 _Z8calcularPd_param_0
)
{
	.local .align 8 .b8 	__local_depot0[8];
	.reg .b64 	%SP;
	.reg .b64 	%SPL;
	.reg .pred 	%p<2>;
	.reg .b32 	%r<9>;
	.reg .b64 	%rd<9>;
	.reg .b64 	%fd<74>;

	mov.u64 	%SPL, __local_depot0;
	cvta.local.u64 	%SP, %SPL;
	ld.param.u64 	%rd1, [_Z8calcularPd_param_0];
	add.u64 	%rd2, %SP, 0;
	add.u64 	%rd3, %SPL, 0;
	mov.u32 	%r1, %tid.x;
	mov.b32 	%r5, 976562;
	st.local.u32 	[%rd3], %r5;
	mov.u64 	%rd4, $str;
	cvta.global.u64 	%rd5, %rd4;
	{ // callseq 0, 0
	.param .b64 param0;
	st.param.b64 	[param0], %rd5;
	.param .b64 param1;
	st.param.b64 	[param1], %rd2;
	.param .b32 retval0;
	call.uni (retval0), 
	vprintf, 
	(
	param0, 
	param1
	);
	ld.param.b32 	%r6, [retval0];
	} // callseq 0
	cvt.rn.f64.u32 	%fd7, %r1;
	fma.rn.f64 	%fd72, %fd7, 0d3F4FFFFEED1F417E, 0d3E012E0BE826D695;
	mov.f64 	%fd73, 0d3FF0000000000000;
	mov.b32 	%r8, 0;
$L__BB0_1:
	fma.rn.f64 	%fd8, %fd72, %fd72, 0d3FF0000000000000;
	mov.f64 	%fd9, 0d4010000000000000;
	div.rn.f64 	%fd10, %fd9, %fd8;
	add.f64 	%fd11, %fd73, %fd10;
	add.f64 	%fd12, %fd72, 0d3E112E0BE826D695;
	fma.rn.f64 	%fd13, %fd12, %fd12, 0d3FF0000000000000;
	div.rn.f64 	%fd14, %fd9, %fd13;
	add.f64 	%fd15, %fd11, %fd14;
	add.f64 	%fd16, %fd12, 0d3E112E0BE826D695;
	fma.rn.f64 	%fd17, %fd16, %fd16, 0d3FF0000000000000;
	div.rn.f64 	%fd18, %fd9, %fd17;
	add.f64 	%fd19, %fd15, %fd18;
	add.f64 	%fd20, %fd16, 0d3E112E0BE826D695;
	fma.rn.f64 	%fd21, %fd20, %fd20, 0d3FF0000000000000;
	div.rn.f64 	%fd22, %fd9, %fd21;
	add.f64 	%fd23, %fd19, %fd22;
	add.f64 	%fd24, %fd20, 0d3E112E0BE826D695;
	fma.rn.f64 	%fd25, %fd24, %fd24, 0d3FF0000000000000;
	div.rn.f64 	%fd26, %fd9, %fd25;
	add.f64 	%fd27, %fd23, %fd26;
	add.f64 	%fd28, %fd24, 0d3E112E0BE826D695;
	fma.rn.f64 	%fd29, %fd28, %fd28, 0d3FF0000000000000;
	div.rn.f64 	%fd30, %fd9, %fd29;
	add.f64 	%fd31, %fd27, %fd30;
	add.f64 	%fd32, %fd28, 0d3E112E0BE826D695;
	fma.rn.f64 	%fd33, %fd32, %fd32, 0d3FF0000000000000;
	div.rn.f64 	%fd34, %fd9, %fd33;
	add.f64 	%fd35, %fd31, %fd34;
	add.f64 	%fd36, %fd32, 0d3E112E0BE826D695;
	fma.rn.f64 	%fd37, %fd36, %fd36, 0d3FF0000000000000;
	div.rn.f64 	%fd38, %fd9, %fd37;
	add.f64 	%fd39, %fd35, %fd38;
	add.f64 	%fd40, %fd36, 0d3E112E0BE826D695;
	fma.rn.f64 	%fd41, %fd40, %fd40, 0d3FF0000000000000;
	div.rn.f64 	%fd42, %fd9, %fd41;
	add.f64 	%fd43, %fd39, %fd42;
	add.f64 	%fd44, %fd40, 0d3E112E0BE826D695;
	fma.rn.f64 	%fd45, %fd44, %fd44, 0d3FF0000000000000;
	div.rn.f64 	%fd46, %fd9, %fd45;
	add.f64 	%fd47, %fd43, %fd46;
	add.f64 	%fd48, %fd44, 0d3E112E0BE826D695;
	fma.rn.f64 	%fd49, %fd48, %fd48, 0d3FF0000000000000;
	div.rn.f64 	%fd50, %fd9, %fd49;
	add.f64 	%fd51, %fd47, %fd50;
	add.f64 	%fd52, %fd48, 0d3E112E0BE826D695;
	fma.rn.f64 	%fd53, %fd52, %fd52, 0d3FF0000000000000;
	div.rn.f64 	%fd54, %fd9, %fd53;
	add.f64 	%fd55, %fd51, %fd54;
	add.f64 	%fd56, %fd52, 0d3E112E0BE826D695;
	fma.rn.f64 	%fd57, %fd56, %fd56, 0d3FF0000000000000;
	div.rn.f64 	%fd58, %fd9, %fd57;
	add.f64 	%fd59, %fd55, %fd58;
	add.f64 	%fd60, %fd56, 0d3E112E0BE826D695;
	fma.rn.f64 	%fd61, %fd60, %fd60, 0d3FF0000000000000;
	div.rn.f64 	%fd62, %fd9, %fd61;
	add.f64 	%fd63, %fd59, %fd62;
	add.f64 	%fd64, %fd60, 0d3E112E0BE826D695;
	fma.rn.f64 	%fd65, %fd64, %fd64, 0d3FF0000000000000;
	div.rn.f64 	%fd66, %fd9, %fd65;
	add.f64 	%fd67, %fd63, %fd66;
	add.f64 	%fd68, %fd64, 0d3E112E0BE826D695;
	fma.rn.f64 	%fd69, %fd68, %fd68, 0d3FF0000000000000;
	div.rn.f64 	%fd70, %fd9, %fd69;
	add.f64 	%fd73, %fd67, %fd70;
	add.f64 	%fd72, %fd68, 0d3E112E0BE826D695;
	add.s32 	%r8, %r8, 16;
	setp.ne.s32 	%p1, %r8, 500000;
	@%p1 bra 	$L__BB0_1;
	cvta.to.global.u64 	%rd6, %rd1;
	mul.f64 	%fd71, %fd73, 0d3E112E0BE826D695;
	mul.wide.u32 	%rd7, %r1, 8;
	add.s64 	%rd8, %rd6, %rd7;
	st.global.f64 	[%rd8], %fd71;
	ret;

}


// ===== COMPILED SASS (sm_100) =====

	.target	sm_100

	.elftype	@"ET_EXEC"


//--------------------- .note.nv.tkinfo           --------------------------
	.section	.note.nv.tkinfo,"",@"SHT_NOTE"
	.sectionflags	@"SHF_NOTE_NV_TKINFO"
	.tkinfo
        /*0018*/ 	.word	0x00000002
        /*0030*/ 	.string	""
        /*0030*/ 	.string	"ptxas"
        /*0030*/ 	.string	"Cuda compilation tools, release 13.0, V13.0.88"
        /*0030*/ 	.string	"Build cuda_13.0.r13.0/compiler.36424714_0"
        /*0030*/ 	.string	"-arch sm_100 -m 64 "



//--------------------- .note.nv.cuinfo           --------------------------
	.section	.note.nv.cuinfo,"",@"SHT_NOTE"
	.sectionflags	@"SHF_NOTE_NV_CUINFO"
        /*0018*/ 	.short	0x0002
        /*001a*/ 	.short	0x0064
        /*001c*/ 	.short	0x0082
	.zero		2


//--------------------- .nv.info                  --------------------------
	.section	.nv.info,"",@"SHT_CUDA_INFO"
	.align	4


	//----- nvinfo : EIATTR_REGCOUNT
	.align		4
        /*0000*/ 	.byte	0x04, 0x2f
        /*0002*/ 	.short	(.L_2 - .L_1)
	.align		4
.L_1:
        /*0004*/ 	.word	index@(_Z8calcularPd)
        /*0008*/ 	.word	0x0000001f


	//----- nvinfo : EIATTR_FRAME_SIZE
	.align		4
.L_2:
        /*000c*/ 	.byte	0x04, 0x11
        /*000e*/ 	.short	(.L_4 - .L_3)
	.align		4
.L_3:
        /*0010*/ 	.word	index@($__internal_0_$__cuda_sm20_div_rn_f64_full)
        /*0014*/ 	.word	0x00000008


	//----- nvinfo : EIATTR_FRAME_SIZE
	.align		4
.L_4:
        /*0018*/ 	.byte	0x04, 0x11
        /*001a*/ 	.short	(.L_6 - .L_5)
	.align		4
.L_5:
        /*001c*/ 	.word	index@(_Z8calcularPd)
        /*0020*/ 	.word	0x00000008


	//----- nvinfo : EIATTR_MIN_STACK_SIZE
	.align		4
.L_6:
        /*0024*/ 	.byte	0x04, 0x12
        /*0026*/ 	.short	(.L_8 - .L_7)
	.align		4
.L_7:
        /*0028*/ 	.word	index@(_Z8calcularPd)
        /*002c*/ 	.word	0x00000008
.L_8:


//--------------------- .nv.compat                --------------------------
	.section	.nv.compat,"",@"SHT_CUDA_COMPAT_INFO"
	.align	4
        /*0000*/ 	.byte	0x02, 0x09, 0x00, 0x00, 0x02, 0x02, 0x01, 0x00, 0x02, 0x05, 0x05, 0x00, 0x03, 0x07, 0x01, 0x01
        /*0010*/ 	.byte	0x02, 0x03, 0x00, 0x00, 0x02, 0x06, 0x01, 0x00, 0x04, 0x0b, 0x08, 0x00, 0x01, 0x00, 0x00, 0x00
        /*0020*/ 	.byte	0x00, 0x00, 0x00, 0x00


//--------------------- .nv.info._Z8calcularPd    --------------------------
	.section	.nv.info._Z8calcularPd,"",@"SHT_CUDA_INFO"
	.sectionflags	@""
	.align	4


	//----- nvinfo : EIATTR_CUDA_API_VERSION
	.align		4
        /*0000*/ 	.byte	0x04, 0x37
        /*0002*/ 	.short	(.L_10 - .L_9)
.L_9:
        /*0004*/ 	.word	0x00000082


	//----- nvinfo : EIATTR_KPARAM_INFO
	.align		4
.L_10:
        /*0008*/ 	.byte	0x04, 0x17
        /*000a*/ 	.short	(.L_12 - .L_11)
.L_11:
        /*000c*/ 	.word	0x00000000
        /*0010*/ 	.short	0x0000
        /*0012*/ 	.short	0x0000
        /*0014*/ 	.byte	0x00, 0xf5, 0x21, 0x00


	//----- nvinfo : EIATTR_SPARSE_MMA_MASK
	.align		4
.L_12:
        /*0018*/ 	.byte	0x03, 0x50
        /*001a*/ 	.short	0x0000


	//----- nvinfo : EIATTR_MAXREG_COUNT
	.align		4
        /*001c*/ 	.byte	0x03, 0x1b
        /*001e*/ 	.short	0x00ff


	//----- nvinfo : EIATTR_EXTERNS
	.align		4
        /*0020*/ 	.byte	0x04, 0x0f
        /*0022*/ 	.short	(.L_14 - .L_13)


	//   ....[0]....
	.align		4
.L_13:
        /*0024*/ 	.word	index@(vprintf)


	//----- nvinfo : EIATTR_MERCURY_ISA_VERSION
	.align		4
.L_14:
        /*0028*/ 	.byte	0x03, 0x5f
        /*002a*/ 	.short	0x0101


	//----- nvinfo : EIATTR_VRC_CTA_INIT_COUNT
	.align		4
        /*002c*/ 	.byte	0x02, 0x4a
	.zero		1
	.zero		1


	//----- nvinfo : EIATTR_SYSCALL_OFFSETS
	.align		4
        /*0030*/ 	.byte	0x04, 0x46
        /*0032*/ 	.short	(.L_16 - .L_15)


	//   ....[0]....
.L_15:
        /*0034*/ 	.word	0x000000f0


	//----- nvinfo : EIATTR_EXIT_INSTR_OFFSETS
	.align		4
.L_16:
        /*0038*/ 	.byte	0x04, 0x1c
        /*003a*/ 	.short	(.L_18 - .L_17)


	//   ....[0]....
.L_17:
        /*003c*/ 	.word	0x00001b70


	//----- nvinfo : EIATTR_CRS_STACK_SIZE
	.align		4
.L_18:
        /*0040*/ 	.byte	0x04, 0x1e
        /*0042*/ 	.short	(.L_20 - .L_19)
.L_19:
        /*0044*/ 	.word	0x00000000


	//----- nvinfo : EIATTR_CBANK_PARAM_SIZE
	.align		4
.L_20:
        /*0048*/ 	.byte	0x03, 0x19
        /*004a*/ 	.short	0x0008


	//----- nvinfo : EIATTR_PARAM_CBANK
	.align		4
        /*004c*/ 	.byte	0x04, 0x0a
        /*004e*/ 	.short	(.L_22 - .L_21)
	.align		4
.L_21:
        /*0050*/ 	.word	index@(.nv.constant0._Z8calcularPd)
        /*0054*/ 	.short	0x0380
        /*0056*/ 	.short	0x0008


	//----- nvinfo : EIATTR_SW_WAR
	.align		4
.L_22:
        /*0058*/ 	.byte	0x04, 0x36
        /*005a*/ 	.short	(.L_24 - .L_23)
.L_23:
        /*005c*/ 	.word	0x00000008
.L_24:


//--------------------- .nv.callgraph             --------------------------
	.section	.nv.callgraph,"",@"SHT_CUDA_CALLGRAPH"
	.align	4
	.sectionentsize	8
	.align		4
        /*0000*/ 	.word	0x00000000
	.align		4
        /*0004*/ 	.word	0xffffffff
	.align		4
        /*0008*/ 	.word	index@(_Z8calcularPd)
	.align		4
        /*000c*/ 	.word	index@(vprintf)
	.align		4
        /*0010*/ 	.word	0x00000000
	.align		4
        /*0014*/ 	.word	0xfffffffe
	.align		4
        /*0018*/ 	.word	0x00000000
	.align		4
        /*001c*/ 	.word	0xfffffffd
	.align		4
        /*0020*/ 	.word	0x00000000
	.align		4
        /*0024*/ 	.word	0xfffffffc


//--------------------- .nv.constant4             --------------------------
	.section	.nv.constant4,"a",@progbits
	.align	8
	.align		8
.nv.constant4:
        /*0000*/ 	.dword	vprintf
	.align		8
        /*0008*/ 	.dword	$str


//--------------------- .text._Z8calcularPd       --------------------------
	.section	.text._Z8calcularPd,"ax",@progbits
	.align	128
        .global         _Z8calcularPd
        .type           _Z8calcularPd,@function
        .size           _Z8calcularPd,(.L_x_42 - _Z8calcularPd)
        .other          _Z8calcularPd,@"STO_CUDA_ENTRY STV_DEFAULT"
_Z8calcularPd:
.text._Z8calcularPd:
[----:B------:R-:W0:Y:S02]  /*0000*/  LDC R1, c[0x0][0x37c] ;  /* 0x0000df00ff017b82 */ /* 0x000e240000000800 */
[----:B0-----:R-:W-:Y:S01]  /*0010*/  VIADD R1, R1, 0xfffffff8 ;  /* 0xfffffff801017836 */ /* 0x001fe20000000000 */
[----:B------:R-:W-:Y:S01]  /*0020*/  MOV R0, 0x0 ;  /* 0x0000000000007802 */ /* 0x000fe20000000f00 */
[----:B------:R-:W-:Y:S01]  /*0030*/  IMAD.MOV.U32 R8, RZ, RZ, 0xee6b2 ;  /* 0x000ee6b2ff087424 */ /* 0x000fe200078e00ff */
[----:B------:R-:W0:Y:S01]  /*0040*/  LDCU UR4, c[0x0][0x2f8] ;  /* 0x00005f00ff0477ac */ /* 0x000e220008000800 */
[----:B------:R-:W1:Y:S02]  /*0050*/  S2R R16, SR_TID.X ;  /* 0x0000000000107919 */ /* 0x000e640000002100 */
[----:B------:R2:W3:Y:S01]  /*0060*/  LDC.64 R2, c[0x4][R0] ;  /* 0x0100000000027b82 */ /* 0x0004e20000000a00 */
[----:B------:R-:W4:Y:S01]  /*0070*/  LDCU.64 UR6, c[0x4][0x8] ;  /* 0x01000100ff0677ac */ /* 0x000f220008000a00 */
[----:B------:R2:W-:Y:S01]  /*0080*/  STL [R1], R8 ;  /* 0x0000000801007387 */ /* 0x0005e20000100800 */
[----:B------:R-:W5:Y:S01]  /*0090*/  LDCU UR5, c[0x0][0x2fc] ;  /* 0x00005f80ff0577ac */ /* 0x000f620008000800 */
[----:B0-----:R-:W-:Y:S01]  /*00a0*/  IADD3 R6, P0, PT, R1, UR4, RZ ;  /* 0x0000000401067c10 */ /* 0x001fe2000ff1e0ff */
[----:B----4-:R-:W-:-:S02]  /*00b0*/  IMAD.U32 R4, RZ, RZ, UR6 ;  /* 0x00000006ff047e24 */ /* 0x010fc4000f8e00ff */
[----:B------:R-:W-:Y:S01]  /*00c0*/  IMAD.U32 R5, RZ, RZ, UR7 ;  /* 0x00000007ff057e24 */ /* 0x000fe2000f8e00ff */
[----:B--2--5:R-:W-:-:S09]  /*00d0*/  IADD3.X R7, PT, PT, RZ, UR5, RZ, P0, !PT ;  /* 0x00000005ff077c10 */ /* 0x024fd200087fe4ff */
[----:B------:R-:W-:-:S07]  /*00e0*/  LEPC R20, `(.L_x_0) ;  /* 0x000000001014794e */ /* 0x000fce0000000000 */
[----:B-1-3--:R-:W-:Y:S05]  /*00f0*/  CALL.ABS.NOINC R2 ;  /* 0x0000000002007343 */ /* 0x00afea0003c00000 */
.L_x_0:
[----:B------:R-:W0:Y:S01]  /*0100*/  LDC.64 R6, c[0x0][0x358] ;  /* 0x0000d600ff067b82 */ /* 0x000e220000000a00 */
[----:B------:R-:W1:Y:S01]  /*0110*/  I2F.F64.U32 R26, R16 ;  /* 0x00000010001a7312 */ /* 0x000e620000201800 */
[----:B------:R-:W-:Y:S01]  /*0120*/  IMAD.MOV.U32 R2, RZ, RZ, -0x17d9296b ;  /* 0xe826d695ff027424 */ /* 0x000fe200078e00ff */
[----:B------:R-:W-:Y:S01]  /*0130*/  UMOV UR4, 0xed1f417e ;  /* 0xed1f417e00047882 */ /* 0x000fe20000000000 */
[----:B------:R-:W-:Y:S01]  /*0140*/  IMAD.MOV.U32 R3, RZ, RZ, 0x3e012e0b ;  /* 0x3e012e0bff037424 */ /* 0x000fe200078e00ff */
[----:B------:R-:W-:Y:S01]  /*0150*/  UMOV UR5, 0x3f4ffffe ;  /* 0x3f4ffffe00057882 */ /* 0x000fe20000000000 */
[----:B------:R-:W-:Y:S01]  /*0160*/  BSSY.RECONVERGENT B0, `(.L_x_1) ;  /* 0x000019a000007945 */ /* 0x000fe20003800200 */
[----:B------:R-:W-:Y:S01]  /*0170*/  IMAD.MOV.U32 R0, RZ, RZ, RZ ;  /* 0x000000ffff007224 */ /* 0x000fe200078e00ff */
[----:B------:R-:W-:Y:S01]  /*0180*/  MOV R25, 0x3ff00000 ;  /* 0x3ff0000000197802 */ /* 0x000fe20000000f00 */
[----:B------:R-:W-:Y:S01]  /*0190*/  IMAD.MOV.U32 R24, RZ, RZ, 0x0 ;  /* 0x00000000ff187424 */ /* 0x000fe200078e00ff */
[----:B-1----:R-:W-:-:S11]  /*01a0*/  DFMA R26, R26, UR4, R2 ;  /* 0x000000041a1a7c2b */ /* 0x002fd60008000002 */
.L_x_34:
[----:B------:R-:W-:Y:S01]  /*01b0*/  DFMA R10, R26, R26, 1 ;  /* 0x3ff000001a0a742b */ /* 0x000fe2000000001a */
[----:B------:R-:W-:Y:S01]  /*01c0*/  IMAD.MOV.U32 R2, RZ, RZ, 0x1 ;  /* 0x00000001ff027424 */ /* 0x000fe200078e00ff */
[----:B------:R-:W-:Y:S01]  /*01d0*/  BSSY.RECONVERGENT B2, `(.L_x_2) ;  /* 0x0000015000027945 */ /* 0x000fe20003800200 */
[----:B------:R-:W-:-:S03]  /*01e0*/  VIADD R0, R0, 0x10 ;  /* 0x0000001000007836 */ /* 0x000fc60000000000 */
[----:B------:R-:W1:Y:S02]  /*01f0*/  MUFU.RCP64H R3, R11 ;  /* 0x0000000b00037308 */ /* 0x000e640000001800 */
[----:B------:R-:W-:Y:S01]  /*0200*/  ISETP.NE.AND P1, PT, R0, 0x7a120, PT ;  /* 0x0007a1200000780c */ /* 0x000fe20003f25270 */
[----:B-1----:R-:W-:-:S08]  /*0210*/  DFMA R4, -R10, R2, 1 ;  /* 0x3ff000000a04742b */ /* 0x002fd00000000102 */
[----:B------:R-:W-:-:S08]  /*0220*/  DFMA R4, R4, R4, R4 ;  /* 0x000000040404722b */ /* 0x000fd00000000004 */
[----:B------:R-:W-:-:S08]  /*0230*/  DFMA R4, R2, R4, R2 ;  /* 0x000000040204722b */ /* 0x000fd00000000002 */
[----:B------:R-:W-:-:S08]  /*0240*/  DFMA R2, -R10, R4, 1 ;  /* 0x3ff000000a02742b */ /* 0x000fd00000000104 */
[----:B------:R-:W-:-:S08]  /*0250*/  DFMA R2, R4, R2, R4 ;  /* 0x000000020402722b */ /* 0x000fd00000000004 */
[----:B------:R-:W-:-:S08]  /*0260*/  DMUL R4, R2, 4 ;  /* 0x4010000002047828 */ /* 0x000fd00000000000 */
[----:B------:R-:W-:-:S08]  /*0270*/  DFMA R8, -R10, R4, 4 ;  /* 0x401000000a08742b */ /* 0x000fd00000000104 */
[----:B------:R-:W-:Y:S01]  /*0280*/  DFMA R2, R2, R8, R4 ;  /* 0x000000080202722b */ /* 0x000fe20000000004 */
[----:B------:R-:W-:Y:S02]  /*0290*/  IMAD.MOV.U32 R8, RZ, RZ, RZ ;  /* 0x000000ffff087224 */ /* 0x000fe400078e00ff */
[----:B------:R-:W-:-:S07]  /*02a0*/  IMAD.MOV.U32 R9, RZ, RZ, 0x40100000 ;  /* 0x40100000ff097424 */ /* 0x000fce00078e00ff */
[----:B------:R-:W-:-:S05]  /*02b0*/  FFMA R4, RZ, R11, R3 ;  /* 0x0000000bff047223 */ /* 0x000fca0000000003 */
[----:B------:R-:W-:-:S13]  /*02c0*/  FSETP.GT.AND P0, PT, |R4|, 1.469367938527859385e-39, PT ;  /* 0x001000000400780b */ /* 0x000fda0003f04200 */
[----:B------:R-:W-:Y:S05]  /*02d0*/  @P0 BRA `(.L_x_3) ;  /* 0x0000000000100947 */ /* 0x000fea0003800000 */
[----:B------:R-:W-:Y:S01]  /*02e0*/  MOV R2, R10 ;  /* 0x0000000a00027202 */ /* 0x000fe20000000f00 */
[----:B------:R-:W-:Y:S01]  /*02f0*/  IMAD.MOV.U32 R5, RZ, RZ, R11 ;  /* 0x000000ffff057224 */ /* 0x000fe200078e000b */
[----:B------:R-:W-:-:S07]  /*0300*/  MOV R12, 0x320 ;  /* 0x00000320000c7802 */ /* 0x000fce0000000f00 */
[----:B0-----:R-:W-:Y:S05]  /*0310*/  CALL.REL.NOINC `($__internal_0_$__cuda_sm20_div_rn_f64_full) ;  /* 0x0000001800187944 */ /* 0x001fea0003c00000 */
.L_x_3:
[----:B------:R-:W-:Y:S05]  /*0320*/  BSYNC.RECONVERGENT B2 ;  /* 0x0000000000027941 */ /* 0x000fea0003800200 */
.L_x_2:
[----:B------:R-:W-:Y:S01]  /*0330*/  UMOV UR4, 0xe826d695 ;  /* 0xe826d69500047882 */ /* 0x000fe20000000000 */
[----:B------:R-:W-:Y:S01]  /*0340*/  UMOV UR5, 0x3e112e0b ;  /* 0x3e112e0b00057882 */ /* 0x000fe20000000000 */
[----:B------:R-:W-:Y:S01]  /*0350*/  IMAD.MOV.U32 R4, RZ, RZ, 0x1 ;  /* 0x00000001ff047424 */ /* 0x000fe200078e00ff */
[----:B------:R-:W-:Y:S01]  /*0360*/  DADD R26, R26, UR4 ;  /* 0x000000041a1a7e29 */ /* 0x000fe20008000000 */
[----:B------:R-:W-:Y:S01]  /*0370*/  BSSY.RECONVERGENT B2, `(.L_x_4) ;  /* 0x0000015000027945 */ /* 0x000fe20003800200 */
[----:B------:R-:W-:-:S06]  /*0380*/  DADD R24, R2, R24 ;  /* 0x0000000002187229 */ /* 0x000fcc0000000018 */
[----:B------:R-:W-:-:S06]  /*0390*/  DFMA R14, R26, R26, 1 ;  /* 0x3ff000001a0e742b */ /* 0x000fcc000000001a */
[----:B------:R-:W1:Y:S02]  /*03a0*/  MUFU.RCP64H R5, R15 ;  /* 0x0000000f00057308 */ /* 0x000e640000001800 */
[----:B-1----:R-:W-:-:S08]  /*03b0*/  DFMA R10, -R14, R4, 1 ;  /* 0x3ff000000e0a742b */ /* 0x002fd00000000104 */
[----:B------:R-:W-:-:S08]  /*03c0*/  DFMA R10, R10, R10, R10 ;  /* 0x0000000a0a0a722b */ /* 0x000fd0000000000a */
[----:B------:R-:W-:-:S08]  /*03d0*/  DFMA R10, R4, R10, R4 ;  /* 0x0000000a040a722b */ /* 0x000fd00000000004 */
[----:B------:R-:W-:-:S08]  /*03e0*/  DFMA R4, -R14, R10, 1 ;  /* 0x3ff000000e04742b */ /* 0x000fd0000000010a */
[----:B------:R-:W-:-:S08]  /*03f0*/  DFMA R4, R10, R4, R10 ;  /* 0x000000040a04722b */ /* 0x000fd0000000000a */
[----:B------:R-:W-:-:S08]  /*0400*/  DMUL R10, R4, 4 ;  /* 0x40100000040a7828 */ /* 0x000fd00000000000 */
[----:B------:R-:W-:-:S08]  /*0410*/  DFMA R12, -R14, R10, 4 ;  /* 0x401000000e0c742b */ /* 0x000fd0000000010a */
[----:B------:R-:W-:-:S10]  /*0420*/  DFMA R4, R4, R12, R10 ;  /* 0x0000000c0404722b */ /* 0x000fd4000000000a */
[----:B------:R-:W-:-:S05]  /*0430*/  FFMA R10, RZ, R15, R5 ;  /* 0x0000000fff0a7223 */ /* 0x000fca0000000005 */
[----:B------:R-:W-:-:S13]  /*0440*/  FSETP.GT.AND P0, PT, |R10|, 1.469367938527859385e-39, PT ;  /* 0x001000000a00780b */ /* 0x000fda0003f04200 */
[----:B------:R-:W-:Y:S05]  /*0450*/  @P0 BRA `(.L_x_5) ;  /* 0x0000000000180947 */ /* 0x000fea0003800000 */
[----:B------:R-:W-:Y:S01]  /*0460*/  IMAD.MOV.U32 R2, RZ, RZ, R14 ;  /* 0x000000ffff027224 */ /* 0x000fe200078e000e */
[----:B------:R-:W-:Y:S01]  /*0470*/  MOV R12, 0x4a0 ;  /* 0x000004a0000c7802 */ /* 0x000fe20000000f00 */
[----:B------:R-:W-:-:S07]  /*0480*/  IMAD.MOV.U32 R5, RZ, RZ, R15 ;  /* 0x000000ffff057224 */ /* 0x000fce00078e000f */
[----:B0-----:R-:W-:Y:S05]  /*0490*/  CALL.REL.NOINC `($__internal_0_$__cuda_sm20_div_rn_f64_full) ;  /* 0x0000001400b87944 */ /* 0x001fea0003c00000 */
[----:B------:R-:W-:Y:S01]  /*04a0*/  MOV R4, R2 ;  /* 0x0000000200047202 */ /* 0x000fe20000000f00 */
[----:B------:R-:W-:-:S07]  /*04b0*/  IMAD.MOV.U32 R5, RZ, RZ, R3 ;  /* 0x000000ffff057224 */ /* 0x000fce00078e0003 */
.L_x_5:
[----:B------:R-:W-:Y:S05]  /*04c0*/  BSYNC.RECONVERGENT B2 ;  /* 0x0000000000027941 */ /* 0x000fea0003800200 */
.L_x_4:
        /* <DEDUP_REMOVED lines=23> */
.L_x_7:
[----:B------:R-:W-:Y:S05]  /*0640*/  BSYNC.RECONVERGENT B2 ;  /* 0x0000000000027941 */ /* 0x000fea0003800200 */
.L_x_6:
[----:B------:R-:W-:Y:S01]  /*0650*/  UMOV UR4, 0xe826d695 ;  /* 0xe826d69500047882 */ /* 0x000fe20000000000 */
[----:B------:R-:W-:Y:S01]  /*0660*/  UMOV UR5, 0x3e112e0b ;  /* 0x3e112e0b00057882 */ /* 0x000fe20000000000 */
[----:B------:R-:W-:Y:S01]  /*0670*/  MOV R4, 0x1 ;  /* 0x0000000100047802 */ /* 0x000fe20000000f00 */
        /* <DEDUP_REMOVED lines=20> */
[----:B------:R-:W-:Y:S02]  /*07c0*/  IMAD.MOV.U32 R4, RZ, RZ, R2 ;  /* 0x000000ffff047224 */ /* 0x000fe400078e0002 */
[----:B------:R-:W-:-:S07]  /*07d0*/  IMAD.MOV.U32 R5, RZ, RZ, R3 ;  /* 0x000000ffff057224 */ /* 0x000fce00078e0003 */
.L_x_9:
[----:B------:R-:W-:Y:S05]  /*07e0*/  BSYNC.RECONVERGENT B2 ;  /* 0x0000000000027941 */ /* 0x000fea0003800200 */
.L_x_8:
        /* <DEDUP_REMOVED lines=23> */
.L_x_11:
[----:B------:R-:W-:Y:S05]  /*0960*/  BSYNC.RECONVERGENT B2 ;  /* 0x0000000000027941 */ /* 0x000fea0003800200 */
.L_x_10:
        /* <DEDUP_REMOVED lines=20> */
[----:B------:R-:W-:Y:S02]  /*0ab0*/  MOV R5, R15 ;  /* 0x0000000f00057202 */ /* 0x000fe40000000f00 */
[----:B------:R-:W-:-:S07]  /*0ac0*/  MOV R12, 0xae0 ;  /* 0x00000ae0000c7802 */ /* 0x000fce0000000f00 */
[----:B0-----:R-:W-:Y:S05]  /*0ad0*/  CALL.REL.NOINC `($__internal_0_$__cuda_sm20_div_rn_f64_full) ;  /* 0x0000001000287944 */ /* 0x001fea0003c00000 */
[----:B------:R-:W-:Y:S02]  /*0ae0*/  IMAD.MOV.U32 R4, RZ, RZ, R2 ;  /* 0x000000ffff047224 */ /* 0x000fe400078e0002 */
[----:B------:R-:W-:-:S07]  /*0af0*/  IMAD.MOV.U32 R5, RZ, RZ, R3 ;  /* 0x000000ffff057224 */ /* 0x000fce00078e0003 */
.L_x_13:
[----:B------:R-:W-:Y:S05]  /*0b00*/  BSYNC.RECONVERGENT B2 ;  /* 0x0000000000027941 */ /* 0x000fea0003800200 */
.L_x_12:
        /* <DEDUP_REMOVED lines=23> */
.L_x_15:
[----:B------:R-:W-:Y:S05]  /*0c80*/  BSYNC.RECONVERGENT B2 ;  /* 0x0000000000027941 */ /* 0x000fea0003800200 */
.L_x_14:
        /* <DEDUP_REMOVED lines=23> */
[----:B------:R-:W-:Y:S01]  /*0e00*/  IMAD.MOV.U32 R4, RZ, RZ, R2 ;  /* 0x000000ffff047224 */ /* 0x000fe200078e0002 */
[----:B------:R-:W-:-:S07]  /*0e10*/  MOV R5, R3 ;  /* 0x0000000300057202 */ /* 0x000fce0000000f00 */
.L_x_17:
[----:B------:R-:W-:Y:S05]  /*0e20*/  BSYNC.RECONVERGENT B2 ;  /* 0x0000000000027941 */ /* 0x000fea0003800200 */
.L_x_16:
        /* <DEDUP_REMOVED lines=23> */
.L_x_19:
[----:B------:R-:W-:Y:S05]  /*0fa0*/  BSYNC.RECONVERGENT B2 ;  /* 0x0000000000027941 */ /* 0x000fea0003800200 */
.L_x_18:
        /* <DEDUP_REMOVED lines=25> */
.L_x_21:
[----:B------:R-:W-:Y:S05]  /*1140*/  BSYNC.RECONVERGENT B2 ;  /* 0x0000000000027941 */ /* 0x000fea0003800200 */
.L_x_20:
        /* <DEDUP_REMOVED lines=23> */
.L_x_23:
[----:B------:R-:W-:Y:S05]  /*12c0*/  BSYNC.RECONVERGENT B2 ;  /* 0x0000000000027941 */ /* 0x000fea0003800200 */
.L_x_22:
        /* <DEDUP_REMOVED lines=25> */
.L_x_25:
[----:B------:R-:W-:Y:S05]  /*1460*/  BSYNC.RECONVERGENT B2 ;  /* 0x0000000000027941 */ /* 0x000fea0003800200 */
.L_x_24:
        /* <DEDUP_REMOVED lines=23> */
.L_x_27:
[----:B------:R-:W-:Y:S05]  /*15e0*/  BSYNC.RECONVERGENT B2 ;  /* 0x0000000000027941 */ /* 0x000fea0003800200 */
.L_x_26:
        /* <DEDUP_REMOVED lines=25> */
.L_x_29:
[----:B------:R-:W-:Y:S05]  /*1780*/  BSYNC.RECONVERGENT B2 ;  /* 0x0000000000027941 */ /* 0x000fea0003800200 */
.L_x_28:
        /* <DEDUP_REMOVED lines=23> */
.L_x_31:
[----:B------:R-:W-:Y:S05]  /*1900*/  BSYNC.RECONVERGENT B2 ;  /* 0x0000000000027941 */ /* 0x000fea0003800200 */
.L_x_30:
        /* <DEDUP_REMOVED lines=25> */
.L_x_33:
[----:B------:R-:W-:Y:S05]  /*1aa0*/  BSYNC.RECONVERGENT B2 ;  /* 0x0000000000027941 */ /* 0x000fea0003800200 */
.L_x_32:
[----:B------:R-:W-:Y:S01]  /*1ab0*/  IMAD.MOV.U32 R8, RZ, RZ, -0x17d9296b ;  /* 0xe826d695ff087424 */ /* 0x000fe200078e00ff */
[----:B------:R-:W-:Y:S01]  /*1ac0*/  DADD R24, R24, R4 ;  /* 0x0000000018187229 */ /* 0x000fe20000000004 */
[----:B------:R-:W-:-:S06]  /*1ad0*/  IMAD.MOV.U32 R9, RZ, RZ, 0x3e112e0b ;  /* 0x3e112e0bff097424 */ /* 0x000fcc00078e00ff */
[----:B------:R-:W-:Y:S01]  /*1ae0*/  DADD R26, R26, R8 ;  /* 0x000000001a1a7229 */ /* 0x000fe20000000008 */
[----:B------:R-:W-:Y:S10]  /*1af0*/  @P1 BRA `(.L_x_34) ;  /* 0xffffffe400ac1947 */ /* 0x000ff4000383ffff */
[----:B------:R-:W-:Y:S05]  /*1b00*/  BSYNC.RECONVERGENT B0 ;  /* 0x0000000000007941 */ /* 0x000fea0003800200 */
.L_x_1:
[----:B------:R-:W1:Y:S01]  /*1b10*/  LDC.64 R2, c[0x0][0x380] ;  /* 0x0000e000ff027b82 */ /* 0x000e620000000a00 */
[----:B0-----:R-:W-:Y:S01]  /*1b20*/  R2UR UR4, R6 ;  /* 0x00000000060472ca */ /* 0x001fe200000e0000 */
[----:B------:R-:W-:Y:S01]  /*1b30*/  DMUL R24, R24, R8 ;  /* 0x0000000818187228 */ /* 0x000fe20000000000 */
[----:B------:R-:W-:Y:S01]  /*1b40*/  R2UR UR5, R7 ;  /* 0x00000000070572ca */ /* 0x000fe200000e0000 */
[----:B-1----:R-:W-:-:S12]  /*1b50*/  IMAD.WIDE.U32 R16, R16, 0x8, R2 ;  /* 0x0000000810107825 */ /* 0x002fd800078e0002 */
[----:B------:R-:W-:Y:S01]  /*1b60*/  STG.E.64 desc[UR4][R16.64], R24 ;  /* 0x0000001810007986 */ /* 0x000fe2000c101b04 */
[----:B------:R-:W-:Y:S05]  /*1b70*/  EXIT ;  /* 0x000000000000794d */ /* 0x000fea0003800000 */
        .weak           $__internal_0_$__cuda_sm20_div_rn_f64_full
        .type           $__internal_0_$__cuda_sm20_div_rn_f64_full,@function
        .size           $__internal_0_$__cuda_sm20_div_rn_f64_full,(.L_x_42 - $__internal_0_$__cuda_sm20_div_rn_f64_full)
$__internal_0_$__cuda_sm20_div_rn_f64_full:
[C---:B------:R-:W-:Y:S01]  /*1b80*/  FSETP.GEU.AND P0, PT, |R5|.reuse, 1.469367938527859385e-39, PT ;  /* 0x001000000500780b */ /* 0x040fe20003f0e200 */
[----:B------:R-:W-:Y:S01]  /*1b90*/  IMAD.MOV.U32 R4, RZ, RZ, R2 ;  /* 0x000000ffff047224 */ /* 0x000fe200078e0002 */
[----:B------:R-:W-:Y:S01]  /*1ba0*/  LOP3.LUT R3, R5, 0x800fffff, RZ, 0xc0, !PT ;  /* 0x800fffff05037812 */ /* 0x000fe200078ec0ff */
[----:B------:R-:W-:Y:S01]  /*1bb0*/  IMAD.MOV.U32 R17, RZ, RZ, 0x1ca00000 ;  /* 0x1ca00000ff117424 */ /* 0x000fe200078e00ff */
[----:B------:R-:W-:Y:S02]  /*1bc0*/  MOV R14, 0x1 ;  /* 0x00000001000e7802 */ /* 0x000fe40000000f00 */
[----:B------:R-:W-:Y:S02]  /*1bd0*/  LOP3.LUT R3, R3, 0x3ff00000, RZ, 0xfc, !PT ;  /* 0x3ff0000003037812 */ /* 0x000fe400078efcff */
[----:B------:R-:W-:Y:S02]  /*1be0*/  LOP3.LUT R13, R5, 0x7ff00000, RZ, 0xc0, !PT ;  /* 0x7ff00000050d7812 */ /* 0x000fe400078ec0ff */
[----:B------:R-:W-:-:S03]  /*1bf0*/  LOP3.LUT R18, R9, 0x7ff00000, RZ, 0xc0, !PT ;  /* 0x7ff0000009127812 */ /* 0x000fc600078ec0ff */
[----:B------:R-:W-:Y:S01]  /*1c00*/  @!P0 DMUL R2, R4, 8.98846567431157953865e+307 ;  /* 0x7fe0000004028828 */ /* 0x000fe20000000000 */
[----:B------:R-:W-:Y:S01]  /*1c10*/  ISETP.GE.U32.AND P2, PT, R18, R13, PT ;  /* 0x0000000d1200720c */ /* 0x000fe20003f46070 */
[----:B------:R-:W-:-:S04]  /*1c20*/  IMAD.MOV.U32 R28, RZ, RZ, R18 ;  /* 0x000000ffff1c7224 */ /* 0x000fc800078e0012 */
[----:B------:R-:W0:Y:S02]  /*1c30*/  MUFU.RCP64H R15, R3 ;  /* 0x00000003000f7308 */ /* 0x000e240000001800 */
[----:B0-----:R-:W-:-:S08]  /*1c40*/  DFMA R10, R14, -R2, 1 ;  /* 0x3ff000000e0a742b */ /* 0x001fd00000000802 */
[----:B------:R-:W-:-:S08]  /*1c50*/  DFMA R10, R10, R10, R10 ;  /* 0x0000000a0a0a722b */ /* 0x000fd0000000000a */
[----:B------:R-:W-:Y:S01]  /*1c60*/  DFMA R14, R14, R10, R14 ;  /* 0x0000000a0e0e722b */ /* 0x000fe2000000000e */
[----:B------:R-:W-:Y:S01]  /*1c70*/  SEL R11, R17, 0x63400000, !P2 ;  /* 0x63400000110b7807 */ /* 0x000fe20005000000 */
[----:B------:R-:W-:Y:S01]  /*1c80*/  IMAD.MOV.U32 R10, RZ, RZ, R8 ;  /* 0x000000ffff0a7224 */ /* 0x000fe200078e0008 */
[----:B------:R-:W-:Y:S02]  /*1c90*/  FSETP.GEU.AND P2, PT, |R9|, 1.469367938527859385e-39, PT ;  /* 0x001000000900780b */ /* 0x000fe40003f4e200 */
[----:B------:R-:W-:-:S03]  /*1ca0*/  LOP3.LUT R11, R11, 0x800fffff, R9, 0xf8, !PT ;  /* 0x800fffff0b0b7812 */ /* 0x000fc600078ef809 */
[----:B------:R-:W-:-:S08]  /*1cb0*/  DFMA R20, R14, -R2, 1 ;  /* 0x3ff000000e14742b */ /* 0x000fd00000000802 */
[----:B------:R-:W-:Y:S01]  /*1cc0*/  DFMA R14, R14, R20, R14 ;  /* 0x000000140e0e722b */ /* 0x000fe2000000000e */
[----:B------:R-:W-:Y:S10]  /*1cd0*/  @P2 BRA `(.L_x_35) ;  /* 0x0000000000202947 */ /* 0x000ff40003800000 */
[----:B------:R-:W-:Y:S02]  /*1ce0*/  LOP3.LUT R19, R5, 0x7ff00000, RZ, 0xc0, !PT ;  /* 0x7ff0000005137812 */ /* 0x000fe400078ec0ff */
[----:B------:R-:W-:Y:S02]  /*1cf0*/  MOV R20, RZ ;  /* 0x000000ff00147202 */ /* 0x000fe40000000f00 */
[----:B------:R-:W-:-:S04]  /*1d00*/  ISETP.GE.U32.AND P2, PT, R18, R19, PT ;  /* 0x000000131200720c */ /* 0x000fc80003f46070 */
[----:B------:R-:W-:-:S04]  /*1d10*/  SEL R19, R17, 0x63400000, !P2 ;  /* 0x6340000011137807 */ /* 0x000fc80005000000 */
[----:B------:R-:W-:-:S04]  /*1d20*/  LOP3.LUT R19, R19, 0x80000000, R9, 0xf8, !PT ;  /* 0x8000000013137812 */ /* 0x000fc800078ef809 */
[----:B------:R-:W-:-:S06]  /*1d30*/  LOP3.LUT R21, R19, 0x100000, RZ, 0xfc, !PT ;  /* 0x0010000013157812 */ /* 0x000fcc00078efcff */
[----:B------:R-:W-:-:S10]  /*1d40*/  DFMA R10, R10, 2, -R20 ;  /* 0x400000000a0a782b */ /* 0x000fd40000000814 */
[----:B------:R-:W-:-:S07]  /*1d50*/  LOP3.LUT R28, R11, 0x7ff00000, RZ, 0xc0, !PT ;  /* 0x7ff000000b1c7812 */ /* 0x000fce00078ec0ff */
.L_x_35:
[----:B------:R-:W-:Y:S01]  /*1d60*/  VIADD R19, R28, 0xffffffff ;  /* 0xffffffff1c137836 */ /* 0x000fe20000000000 */
[----:B------:R-:W-:Y:S01]  /*1d70*/  @!P0 LOP3.LUT R13, R3, 0x7ff00000, RZ, 0xc0, !PT ;  /* 0x7ff00000030d8812 */ /* 0x000fe200078ec0ff */
[----:B------:R-:W-:Y:S01]  /*1d80*/  DMUL R20, R14, R10 ;  /* 0x0000000a0e147228 */ /* 0x000fe20000000000 */
[----:B------:R-:W-:Y:S02]  /*1d90*/  BSSY.RECONVERGENT B1, `(.L_x_36) ;  /* 0x0000037000017945 */ /* 0x000fe40003800200 */
[----:B------:R-:W-:Y:S01]  /*1da0*/  ISETP.GT.U32.AND P0, PT, R19, 0x7feffffe, PT ;  /* 0x7feffffe1300780c */ /* 0x000fe20003f04070 */
[----:B------:R-:W-:-:S04]  /*1db0*/  VIADD R19, R13, 0xffffffff ;  /* 0xffffffff0d137836 */ /* 0x000fc80000000000 */
[----:B------:R-:W-:Y:S01]  /*1dc0*/  DFMA R22, R20, -R2, R10 ;  /* 0x800000021416722b */ /* 0x000fe2000000000a */
[----:B------:R-:W-:-:S07]  /*1dd0*/  ISETP.GT.U32.OR P0, PT, R19, 0x7feffffe, P0 ;  /* 0x7feffffe1300780c */ /* 0x000fce0000704470 */
[----:B------:R-:W-:-:S06]  /*1de0*/  DFMA R14, R14, R22, R20 ;  /* 0x000000160e0e722b */ /* 0x000fcc0000000014 */
[----:B------:R-:W-:Y:S05]  /*1df0*/  @P0 BRA `(.L_x_37) ;  /* 0x00000000006c0947 */ /* 0x000fea0003800000 */
[----:B------:R-:W-:Y:S01]  /*1e00*/  LOP3.LUT R19, R5, 0x7ff00000, RZ, 0xc0, !PT ;  /* 0x7ff0000005137812 */ /* 0x000fe200078ec0ff */
[----:B------:R-:W-:-:S03]  /*1e10*/  IMAD.MOV.U32 R20, RZ, RZ, RZ ;  /* 0x000000ffff147224 */ /* 0x000fc600078e00ff */
[CC--:B------:R-:W-:Y:S02]  /*1e20*/  VIADDMNMX R13, R18.reuse, -R19.reuse, 0xb9600000, !PT ;  /* 0xb9600000120d7446 */ /* 0x0c0fe40007800913 */
[----:B------:R-:W-:Y:S02]  /*1e30*/  ISETP.GE.U32.AND P0, PT, R18, R19, PT ;  /* 0x000000131200720c */ /* 0x000fe40003f06070 */
[----:B------:R-:W-:Y:S02]  /*1e40*/  VIMNMX R13, PT, PT, R13, 0x46a00000, PT ;  /* 0x46a000000d0d7848 */ /* 0x000fe40003fe0100 */
[----:B------:R-:W-:-:S05]  /*1e50*/  SEL R18, R17, 0x63400000, !P0 ;  /* 0x6340000011127807 */ /* 0x000fca0004000000 */
[----:B------:R-:W-:-:S05]  /*1e60*/  IMAD.IADD R13, R13, 0x1, -R18 ;  /* 0x000000010d0d7824 */ /* 0x000fca00078e0a12 */
[----:B------:R-:W-:-:S06]  /*1e70*/  IADD3 R21, PT, PT, R13, 0x7fe00000, RZ ;  /* 0x7fe000000d157810 */ /* 0x000fcc0007ffe0ff */
[----:B------:R-:W-:-:S10]  /*1e80*/  DMUL R18, R14, R20 ;  /* 0x000000140e127228 */ /* 0x000fd40000000000 */
[----:B------:R-:W-:-:S13]  /*1e90*/  FSETP.GTU.AND P0, PT, |R19|, 1.469367938527859385e-39, PT ;  /* 0x001000001300780b */ /* 0x000fda0003f0c200 */
[----:B------:R-:W-:Y:S05]  /*1ea0*/  @P0 BRA `(.L_x_38) ;  /* 0x0000000000940947 */ /* 0x000fea0003800000 */
[----:B------:R-:W-:Y:S01]  /*1eb0*/  DFMA R2, R14, -R2, R10 ;  /* 0x800000020e02722b */ /* 0x000fe2000000000a */
[----:B------:R-:W-:-:S09]  /*1ec0*/  IMAD.MOV.U32 R20, RZ, RZ, RZ ;  /* 0x000000ffff147224 */ /* 0x000fd200078e00ff */
[C---:B------:R-:W-:Y:S02]  /*1ed0*/  FSETP.NEU.AND P0, PT, R3.reuse, RZ, PT ;  /* 0x000000ff0300720b */ /* 0x040fe40003f0d000 */
[----:B------:R-:W-:-:S04]  /*1ee0*/  LOP3.LUT R5, R3, 0x80000000, R5, 0x48, !PT ;  /* 0x8000000003057812 */ /* 0x000fc800078e4805 */
[----:B------:R-:W-:-:S07]  /*1ef0*/  LOP3.LUT R21, R5, R21, RZ, 0xfc, !PT ;  /* 0x0000001505157212 */ /* 0x000fce00078efcff */
[----:B------:R-:W-:Y:S05]  /*1f00*/  @!P0 BRA `(.L_x_38) ;  /* 0x00000000007c8947 */ /* 0x000fea0003800000 */
[----:B------:R-:W-:Y:S01]  /*1f10*/  IMAD.MOV R3, RZ, RZ, -R13 ;  /* 0x000000ffff037224 */ /* 0x000fe200078e0a0d */
[----:B------:R-:W-:Y:S02]  /*1f20*/  MOV R2, RZ ;  /* 0x000000ff00027202 */ /* 0x000fe40000000f00 */
[----:B------:R-:W-:-:S04]  /*1f30*/  IADD3 R13, PT, PT, -R13, -0x43300000, RZ ;  /* 0xbcd000000d0d7810 */ /* 0x000fc80007ffe1ff */
[----:B------:R-:W-:Y:S02]  /*1f40*/  DFMA R2, R18, -R2, R14 ;  /* 0x800000021202722b */ /* 0x000fe4000000000e */
[----:B------:R-:W-:-:S08]  /*1f50*/  DMUL.RP R14, R14, R20 ;  /* 0x000000140e0e7228 */ /* 0x000fd00000008000 */
[----:B------:R-:W-:Y:S02]  /*1f60*/  FSETP.NEU.AND P0, PT, |R3|, R13, PT ;  /* 0x0000000d0300720b */ /* 0x000fe40003f0d200 */
[----:B------:R-:W-:Y:S02]  /*1f70*/  LOP3.LUT R5, R15, R5, RZ, 0x3c, !PT ;  /* 0x000000050f057212 */ /* 0x000fe400078e3cff */
[----:B------:R-:W-:Y:S02]  /*1f80*/  FSEL R18, R14, R18, !P0 ;  /* 0x000000120e127208 */ /* 0x000fe40004000000 */
[----:B------:R-:W-:Y:S01]  /*1f90*/  FSEL R19, R5, R19, !P0 ;  /* 0x0000001305137208 */ /* 0x000fe20004000000 */
[----:B------:R-:W-:Y:S06]  /*1fa0*/  BRA `(.L_x_38) ;  /* 0x0000000000547947 */ /* 0x000fec0003800000 */
.L_x_37:
[----:B------:R-:W-:-:S14]  /*1fb0*/  DSETP.NAN.AND P0, PT, R8, R8, PT ;  /* 0x000000080800722a */ /* 0x000fdc0003f08000 */
[----:B------:R-:W-:Y:S05]  /*1fc0*/  @P0 BRA `(.L_x_39) ;  /* 0x0000000000440947 */ /* 0x000fea0003800000 */
[----:B------:R-:W-:-:S14]  /*1fd0*/  DSETP.NAN.AND P0, PT, R4, R4, PT ;  /* 0x000000040400722a */ /* 0x000fdc0003f08000 */
[----:B------:R-:W-:Y:S05]  /*1fe0*/  @P0 BRA `(.L_x_40) ;  /* 0x0000000000300947 */ /* 0x000fea0003800000 */
[----:B------:R-:W-:Y:S01]  /*1ff0*/  ISETP.NE.AND P0, PT, R28, R13, PT ;  /* 0x0000000d1c00720c */ /* 0x000fe20003f05270 */
[----:B------:R-:W-:Y:S02]  /*2000*/  IMAD.MOV.U32 R18, RZ, RZ, 0x0 ;  /* 0x00000000ff127424 */ /* 0x000fe400078e00ff */
[----:B------:R-:W-:-:S10]  /*2010*/  IMAD.MOV.U32 R19, RZ, RZ, -0x80000 ;  /* 0xfff80000ff137424 */ /* 0x000fd400078e00ff */
[----:B------:R-:W-:Y:S05]  /*2020*/  @!P0 BRA `(.L_x_38) ;  /* 0x0000000000348947 */ /* 0x000fea0003800000 */
[----:B------:R-:W-:Y:S02]  /*2030*/  ISETP.NE.AND P0, PT, R28, 0x7ff00000, PT ;  /* 0x7ff000001c00780c */ /* 0x000fe40003f05270 */
[----:B------:R-:W-:Y:S02]  /*2040*/  LOP3.LUT R19, R9, 0x80000000, R5, 0x48, !PT ;  /* 0x8000000009137812 */ /* 0x000fe400078e4805 */
[----:B------:R-:W-:-:S13]  /*2050*/  ISETP.EQ.OR P0, PT, R13, RZ, !P0 ;  /* 0x000000ff0d00720c */ /* 0x000fda0004702670 */
[----:B------:R-:W-:Y:S01]  /*2060*/  @P0 LOP3.LUT R2, R19, 0x7ff00000, RZ, 0xfc, !PT ;  /* 0x7ff0000013020812 */ /* 0x000fe200078efcff */
[----:B------:R-:W-:Y:S01]  /*2070*/  @!P0 IMAD.MOV.U32 R18, RZ, RZ, RZ ;  /* 0x000000ffff128224 */ /* 0x000fe200078e00ff */
[----:B------:R-:W-:-:S03]  /*2080*/  @P0 MOV R18, RZ ;  /* 0x000000ff00120202 */ /* 0x000fc60000000f00 */
[----:B------:R-:W-:Y:S01]  /*2090*/  @P0 IMAD.MOV.U32 R19, RZ, RZ, R2 ;  /* 0x000000ffff130224 */ /* 0x000fe200078e0002 */
[----:B------:R-:W-:Y:S06]  /*20a0*/  BRA `(.L_x_38) ;  /* 0x0000000000147947 */ /* 0x000fec0003800000 */
.L_x_40:
[----:B------:R-:W-:Y:S01]  /*20b0*/  LOP3.LUT R19, R5, 0x80000, RZ, 0xfc, !PT ;  /* 0x0008000005137812 */ /* 0x000fe200078efcff */
[----:B------:R-:W-:Y:S01]  /*20c0*/  IMAD.MOV.U32 R18, RZ, RZ, R4 ;  /* 0x000000ffff127224 */ /* 0x000fe200078e0004 */
[----:B------:R-:W-:Y:S06]  /*20d0*/  BRA `(.L_x_38) ;  /* 0x0000000000087947 */ /* 0x000fec0003800000 */
.L_x_39:
[----:B------:R-:W-:Y:S01]  /*20e0*/  LOP3.LUT R19, R9, 0x80000, RZ, 0xfc, !PT ;  /* 0x0008000009137812 */ /* 0x000fe200078efcff */
[----:B------:R-:W-:-:S07]  /*20f0*/  IMAD.MOV.U32 R18, RZ, RZ, R8 ;  /* 0x000000ffff127224 */ /* 0x000fce00078e0008 */
.L_x_38:
[----:B------:R-:W-:Y:S05]  /*2100*/  BSYNC.RECONVERGENT B1 ;  /* 0x0000000000017941 */ /* 0x000fea0003800200 */
.L_x_36:
[----:B------:R-:W-:Y:S01]  /*2110*/  IMAD.MOV.U32 R13, RZ, RZ, 0x0 ;  /* 0x00000000ff0d7424 */ /* 0x000fe200078e00ff */
[----:B------:R-:W-:Y:S01]  /*2120*/  MOV R2, R18 ;  /* 0x0000001200027202 */ /* 0x000fe20000000f00 */
[----:B------:R-:W-:Y:S02]  /*2130*/  IMAD.MOV.U32 R3, RZ, RZ, R19 ;  /* 0x000000ffff037224 */ /* 0x000fe400078e0013 */
[----:B------:R-:W-:Y:S05]  /*2140*/  RET.REL.NODEC R12 `(_Z8calcularPd) ;  /* 0xffffffdc0cac7950 */ /* 0x000fea0003c3ffff */
.L_x_41:
[----:B------:R-:W-:-:S00]  /*2150*/  BRA `(.L_x_41) ;  /* 0xfffffffc00fc7947 */ /* 0x000fc0000383ffff */
[----:B------:R-:W-:-:S00]  /*2160*/  NOP ;  /* 0x0000000000007918 */ /* 0x000fc00000000000 */
        /* <DEDUP_REMOVED lines=9> */
.L_x_42:


//--------------------- .nv.global.init           --------------------------
	.section	.nv.global.init,"aw",@progbits
.nv.global.init:
	.type		$str,@object
	.size		$str,(.L_0 - $str)
$str:
        /*0000*/ 	.byte	0x25, 0x64, 0x0a, 0x00
.L_0:


//--------------------- .nv.shared.reserved.0     --------------------------
	.section	.nv.shared.reserved.0,"aw",@nobits
	.weak		__nv_reservedSMEM_offset_0_alias
	.size		__nv_reservedSMEM_offset_0_alias, 0, 64
	.other		__nv_reservedSMEM_offset_0_alias,@"STO_CUDA_RESERVED_SHARED STV_DEFAULT"
__nv_reservedSMEM_offset_0_alias:
	.zero		0
	.zero		64


//--------------------- .nv.constant0._Z8calcularPd --------------------------
	.section	.nv.constant0._Z8calcularPd,"a",@progbits
	.sectionflags	@""
	.align	4
.nv.constant0._Z8calcularPd:
	.zero		904


//--------------------- SYMBOLS --------------------------

	.type		.nv.reservedSmem.offset0,@object
	.size		.nv.reservedSmem.offset0,0x4
	.type		vprintf,@function
